	.headerflags	@"EF_CUDA_TEXMODE_UNIFIED EF_CUDA_64BIT_ADDRESS EF_CUDA_ACCELERATORS EF_CUDA_SM90 EF_CUDA_VIRTUAL_SM(EF_CUDA_SM90)"
	.elftype	@"ET_EXEC"


//--------------------- .nv.info                  --------------------------
	.section	.nv.info,"",@"SHT_CUDA_INFO"
	.align	4


	//----- nvinfo : EIATTR_REGCOUNT
	.align		4
        /*0000*/ 	.byte	0x04, 0x2f
        /*0002*/ 	.short	(.L_3 - .L_2)
	.align		4
.L_2:
        /*0004*/ 	.word	index@(triton_poi_fused__native_batch_norm_legit_no_training_add_native_batch_norm_backward_relu_14)
        /*0008*/ 	.word	0x0000001b


	//----- nvinfo : EIATTR_MIN_STACK_SIZE
	.align		4
.L_3:
        /*000c*/ 	.byte	0x04, 0x12
        /*000e*/ 	.short	(.L_5 - .L_4)
	.align		4
.L_4:
        /*0010*/ 	.word	index@(triton_poi_fused__native_batch_norm_legit_no_training_add_native_batch_norm_backward_relu_14)
        /*0014*/ 	.word	0x00000000


	//----- nvinfo : EIATTR_FRAME_SIZE
	.align		4
.L_5:
        /*0018*/ 	.byte	0x04, 0x11
        /*001a*/ 	.short	(.L_7 - .L_6)
	.align		4
.L_6:
        /*001c*/ 	.word	index@(triton_poi_fused__native_batch_norm_legit_no_training_add_native_batch_norm_backward_relu_14)
        /*0020*/ 	.word	0x00000000


	//----- nvinfo : EIATTR_MIN_STACK_SIZE
	.align		4
.L_7:
        /*0024*/ 	.byte	0x04, 0x12
        /*0026*/ 	.short	(.L_9 - .L_8)
	.align		4
.L_8:
        /*0028*/ 	.word	index@(triton_poi_fused__native_batch_norm_legit_no_training_add_native_batch_norm_backward_relu_14)
        /*002c*/ 	.word	0x00000000
.L_9:


//--------------------- .nv.info.triton_poi_fused__native_batch_norm_legit_no_training_add_native_batch_norm_backward_relu_14 --------------------------
	.section	.nv.info.triton_poi_fused__native_batch_norm_legit_no_training_add_native_batch_norm_backward_relu_14,"",@"SHT_CUDA_INFO"
	.sectionflags	@""
	.align	4


	//----- nvinfo : EIATTR_CUDA_API_VERSION
	.align		4
        /*0000*/ 	.byte	0x04, 0x37
        /*0002*/ 	.short	(.L_11 - .L_10)
.L_10:
        /*0004*/ 	.word	0x0000007c


	//----- nvinfo : EIATTR_KPARAM_INFO
	.align		4
.L_11:
        /*0008*/ 	.byte	0x04, 0x17
        /*000a*/ 	.short	(.L_13 - .L_12)
.L_12:
        /*000c*/ 	.word	0x00000000
        /*0010*/ 	.short	0x000b
        /*0012*/ 	.short	0x0058
        /*0014*/ 	.byte	0x00, 0xf0, 0x11, 0x00


	//----- nvinfo : EIATTR_KPARAM_INFO
	.align		4
.L_13:
        /*0018*/ 	.byte	0x04, 0x17
        /*001a*/ 	.short	(.L_15 - .L_14)
.L_14:
        /*001c*/ 	.word	0x00000000
        /*0020*/ 	.short	0x000a
        /*0022*/ 	.short	0x0050
        /*0024*/ 	.byte	0x00, 0xf4, 0x21, 0x00


	//----- nvinfo : EIATTR_KPARAM_INFO
	.align		4
.L_15:
        /*0028*/ 	.byte	0x04, 0x17
        /*002a*/ 	.short	(.L_17 - .L_16)
.L_16:
        /*002c*/ 	.word	0x00000000
        /*0030*/ 	.short	0x0009
        /*0032*/ 	.short	0x0048
        /*0034*/ 	.byte	0x00, 0xf4, 0x21, 0x00


	//----- nvinfo : EIATTR_KPARAM_INFO
	.align		4
.L_17:
        /*0038*/ 	.byte	0x04, 0x17
        /*003a*/ 	.short	(.L_19 - .L_18)
.L_18:
        /*003c*/ 	.word	0x00000000
        /*0040*/ 	.short	0x0008
        /*0042*/ 	.short	0x0040
        /*0044*/ 	.byte	0x00, 0xf4, 0x21, 0x00


	//----- nvinfo : EIATTR_KPARAM_INFO
	.align		4
.L_19:
        /*0048*/ 	.byte	0x04, 0x17
        /*004a*/ 	.short	(.L_21 - .L_20)
.L_20:
        /*004c*/ 	.word	0x00000000
        /*0050*/ 	.short	0x0007
        /*0052*/ 	.short	0x0038
        /*0054*/ 	.byte	0x00, 0xf4, 0x21, 0x00


	//----- nvinfo : EIATTR_KPARAM_INFO
	.align		4
.L_21:
        /*0058*/ 	.byte	0x04, 0x17
        /*005a*/ 	.short	(.L_23 - .L_22)
.L_22:
        /*005c*/ 	.word	0x00000000
        /*0060*/ 	.short	0x0006
        /*0062*/ 	.short	0x0030
        /*0064*/ 	.byte	0x00, 0xf4, 0x21, 0x00


	//----- nvinfo : EIATTR_KPARAM_INFO
	.align		4
.L_23:
        /*0068*/ 	.byte	0x04, 0x17
        /*006a*/ 	.short	(.L_25 - .L_24)
.L_24:
        /*006c*/ 	.word	0x00000000
        /*0070*/ 	.short	0x0005
        /*0072*/ 	.short	0x0028
        /*0074*/ 	.byte	0x00, 0xf4, 0x21, 0x00


	//----- nvinfo : EIATTR_KPARAM_INFO
	.align		4
.L_25:
        /*0078*/ 	.byte	0x04, 0x17
        /*007a*/ 	.short	(.L_27 - .L_26)
.L_26:
        /*007c*/ 	.word	0x00000000
        /*0080*/ 	.short	0x0004
        /*0082*/ 	.short	0x0020
        /*0084*/ 	.byte	0x00, 0xf4, 0x21, 0x00


	//----- nvinfo : EIATTR_KPARAM_INFO
	.align		4
.L_27:
        /*0088*/ 	.byte	0x04, 0x17
        /*008a*/ 	.short	(.L_29 - .L_28)
.L_28:
        /*008c*/ 	.word	0x00000000
        /*0090*/ 	.short	0x0003
        /*0092*/ 	.short	0x0018
        /*0094*/ 	.byte	0x00, 0xf4, 0x21, 0x00


	//----- nvinfo : EIATTR_KPARAM_INFO
	.align		4
.L_29:
        /*0098*/ 	.byte	0x04, 0x17
        /*009a*/ 	.short	(.L_31 - .L_30)
.L_30:
        /*009c*/ 	.word	0x00000000
        /*00a0*/ 	.short	0x0002
        /*00a2*/ 	.short	0x0010
        /*00a4*/ 	.byte	0x00, 0xf4, 0x21, 0x00


	//----- nvinfo : EIATTR_KPARAM_INFO
	.align		4
.L_31:
        /*00a8*/ 	.byte	0x04, 0x17
        /*00aa*/ 	.short	(.L_33 - .L_32)
.L_32:
        /*00ac*/ 	.word	0x00000000
        /*00b0*/ 	.short	0x0001
        /*00b2*/ 	.short	0x0008
        /*00b4*/ 	.byte	0x00, 0xf4, 0x21, 0x00


	//----- nvinfo : EIATTR_KPARAM_INFO
	.align		4
.L_33:
        /*00b8*/ 	.byte	0x04, 0x17
        /*00ba*/ 	.short	(.L_35 - .L_34)
.L_34:
        /*00bc*/ 	.word	0x00000000
        /*00c0*/ 	.short	0x0000
        /*00c2*/ 	.short	0x0000
        /*00c4*/ 	.byte	0x00, 0xf4, 0x21, 0x00


	//----- nvinfo : EIATTR_SPARSE_MMA_MASK
	.align		4
.L_35:
        /*00c8*/ 	.byte	0x03, 0x50
        /*00ca*/ 	.short	0x0000


	//----- nvinfo : EIATTR_MAXREG_COUNT
	.align		4
        /*00cc*/ 	.byte	0x03, 0x1b
        /*00ce*/ 	.short	0x00ff


	//----- nvinfo : EIATTR_EXIT_INSTR_OFFSETS
	.align		4
        /*00d0*/ 	.byte	0x04, 0x1c
        /*00d2*/ 	.short	(.L_37 - .L_36)


	//   ....[0]....
.L_36:
        /*00d4*/ 	.word	0x00000520


	//----- nvinfo : EIATTR_REQNTID
	.align		4
.L_37:
        /*00d8*/ 	.byte	0x04, 0x10
        /*00da*/ 	.short	(.L_39 - .L_38)
.L_38:
        /*00dc*/ 	.word	0x00000100
        /*00e0*/ 	.word	0x00000001
        /*00e4*/ 	.word	0x00000001


	//----- nvinfo : EIATTR_CBANK_PARAM_SIZE
	.align		4
.L_39:
        /*00e8*/ 	.byte	0x03, 0x19
        /*00ea*/ 	.short	0x005c


	//----- nvinfo : EIATTR_PARAM_CBANK
	.align		4
        /*00ec*/ 	.byte	0x04, 0x0a
        /*00ee*/ 	.short	(.L_41 - .L_40)
	.align		4
.L_40:
        /*00f0*/ 	.word	index@(.nv.constant0.triton_poi_fused__native_batch_norm_legit_no_training_add_native_batch_norm_backward_relu_14)
        /*00f4*/ 	.short	0x0210
        /*00f6*/ 	.short	0x005c


	//----- nvinfo : EIATTR_SW_WAR
	.align		4
.L_41:
        /*00f8*/ 	.byte	0x04, 0x36
        /*00fa*/ 	.short	(.L_43 - .L_42)
.L_42:
        /*00fc*/ 	.word	0x00000008
.L_43:


//--------------------- .nv.callgraph             --------------------------
	.section	.nv.callgraph,"",@"SHT_CUDA_CALLGRAPH"
	.align	4
	.sectionentsize	8
	.align		4
        /*0000*/ 	.word	0x00000000
	.align		4
        /*0004*/ 	.word	0xffffffff
	.align		4
        /*0008*/ 	.word	0x00000000
	.align		4
        /*000c*/ 	.word	0xfffffffe
	.align		4
        /*0010*/ 	.word	0x00000000
	.align		4
        /*0014*/ 	.word	0xfffffffd
	.align		4
        /*0018*/ 	.word	0x00000000
	.align		4
        /*001c*/ 	.word	0xfffffffc


//--------------------- .nv.constant4             --------------------------
	.section	.nv.constant4,"a",@progbits
	.align	8
	.align		8
.nv.constant4:
        /*0000*/ 	.dword	_$_str
	.align		8
        /*0008*/ 	.dword	_$_str_$_2


//--------------------- .text.triton_poi_fused__native_batch_norm_legit_no_training_add_native_batch_norm_backward_relu_14 --------------------------
	.section	.text.triton_poi_fused__native_batch_norm_legit_no_training_add_native_batch_norm_backward_relu_14,"ax",@progbits
	.align	128
        .global         triton_poi_fused__native_batch_norm_legit_no_training_add_native_batch_norm_backward_relu_14
        .type           triton_poi_fused__native_batch_norm_legit_no_training_add_native_batch_norm_backward_relu_14,@function
        .size           triton_poi_fused__native_batch_norm_legit_no_training_add_native_batch_norm_backward_relu_14,(.L_x_1 - triton_poi_fused__native_batch_norm_legit_no_training_add_native_batch_norm_backward_relu_14)
        .other          triton_poi_fused__native_batch_norm_legit_no_training_add_native_batch_norm_backward_relu_14,@"STO_CUDA_ENTRY STV_DEFAULT"
triton_poi_fused__native_batch_norm_legit_no_training_add_native_batch_norm_backward_relu_14:
.text.triton_poi_fused__native_batch_norm_legit_no_training_add_native_batch_norm_backward_relu_14:
[----:B------:R-:W-:Y:S01]  /*0000*/  LDC R1, c[0x0][0x28] ;  /* 0x00000a00ff017b82 */ /* 0x000fe20000000800 */
[----:B------:R-:W1:Y:S07]  /*0010*/  S2R R0, SR_TID.X ;  /* 0x0000000000007919 */ /* 0x000e6e0000002100 */
[----:B------:R-:W2:Y:S01]  /*0020*/  LDC.64 R16, c[0x0][0x230] ;  /* 0x00008c00ff107b82 */ /* 0x000ea20000000a00 */
[----:B------:R-:W-:Y:S01]  /*0030*/  ULDC.64 UR4, c[0x0][0x208] ;  /* 0x0000820000047ab9 */ /* 0x000fe20000000a00 */
[----:B------:R-:W3:Y:S06]  /*0040*/  S2R R5, SR_CTAID.X ;  /* 0x0000000000057919 */ /* 0x000eec0000002500 */
[----:B------:R-:W4:Y:S08]  /*0050*/  LDC.64 R6, c[0x0][0x210] ;  /* 0x00008400ff067b82 */ /* 0x000f300000000a00 */
[----:B------:R-:W5:Y:S08]  /*0060*/  LDC.64 R8, c[0x0][0x218] ;  /* 0x00008600ff087b82 */ /* 0x000f700000000a00 */
[----:B------:R-:W5:Y:S01]  /*0070*/  LDC.64 R10, c[0x0][0x238] ;  /* 0x00008e00ff0a7b82 */ /* 0x000f620000000a00 */
[----:B-1----:R-:W-:-:S07]  /*0080*/  SHF.L.U32 R0, R0, 0x1, RZ ;  /* 0x0000000100007819 */ /* 0x002fce00000006ff */
[----:B------:R-:W1:Y:S01]  /*0090*/  LDC.64 R14, c[0x0][0x240] ;  /* 0x00009000ff0e7b82 */ /* 0x000e620000000a00 */
[----:B---3--:R-:W-:Y:S02]  /*00a0*/  SHF.R.S32.HI R3, RZ, 0x16, R5 ;  /* 0x00000016ff037819 */ /* 0x008fe40000011405 */
[----:B------:R-:W-:Y:S02]  /*00b0*/  LOP3.LUT R0, R0, 0x1fe, RZ, 0xc0, !PT ;  /* 0x000001fe00007812 */ /* 0x000fe400078ec0ff */
[----:B------:R-:W-:-:S03]  /*00c0*/  SGXT R3, R3, 0x1 ;  /* 0x000000010303781a */ /* 0x000fc60000000200 */
[----:B------:R-:W3:Y:S01]  /*00d0*/  LDC.64 R12, c[0x0][0x248] ;  /* 0x00009200ff0c7b82 */ /* 0x000ee20000000a00 */
[----:B------:R-:W-:-:S04]  /*00e0*/  LEA R0, R5, R0, 0x9 ;  /* 0x0000000005007211 */ /* 0x000fc800078e48ff */
[----:B------:R-:W-:-:S03]  /*00f0*/  LEA.HI R3, R3, R0, RZ, 0x6 ;  /* 0x0000000003037211 */ /* 0x000fc600078f30ff */
[----:B------:R-:W1:Y:S01]  /*0100*/  LDC.64 R4, c[0x0][0x220] ;  /* 0x00008800ff047b82 */ /* 0x000e620000000a00 */
[----:B------:R-:W-:-:S04]  /*0110*/  LOP3.LUT R3, R3, 0xffffffc0, RZ, 0xc0, !PT ;  /* 0xffffffc003037812 */ /* 0x000fc800078ec0ff */
[----:B------:R-:W-:-:S03]  /*0120*/  IADD3 R19, R0, -R3, RZ ;  /* 0x8000000300137210 */ /* 0x000fc60007ffe0ff */
[----:B------:R-:W3:Y:S02]  /*0130*/  LDC.64 R2, c[0x0][0x228] ;  /* 0x00008a00ff027b82 */ /* 0x000ee40000000a00 */
[----:B--2---:R-:W-:-:S06]  /*0140*/  IMAD.WIDE R16, R19, 0x4, R16 ;  /* 0x0000000413107825 */ /* 0x004fcc00078e0210 */
[----:B------:R-:W2:Y:S01]  /*0150*/  LDG.E.EL.64 R16, desc[UR4][R16.64] ;  /* 0x0000000410107981 */ /* 0x000ea2000c2e1b00 */
[----:B----4-:R-:W-:-:S04]  /*0160*/  IMAD.WIDE R6, R0, 0x4, R6 ;  /* 0x0000000400067825 */ /* 0x010fc800078e0206 */
[C---:B-----5:R-:W-:Y:S02]  /*0170*/  IMAD.WIDE R8, R0.reuse, 0x4, R8 ;  /* 0x0000000400087825 */ /* 0x060fe400078e0208 */
[----:B------:R-:W4:Y:S02]  /*0180*/  LDG.E.64 R6, desc[UR4][R6.64] ;  /* 0x0000000406067981 */ /* 0x000f24000c1e1b00 */
[----:B01----:R-:W-:Y:S02]  /*0190*/  IMAD.WIDE R4, R0, 0x4, R4 ;  /* 0x0000000400047825 */ /* 0x003fe400078e0204 */
[----:B------:R-:W4:Y:S04]  /*01a0*/  LDG.E.64 R8, desc[UR4][R8.64] ;  /* 0x0000000408087981 */ /* 0x000f28000c1e1b00 */
[----:B------:R-:W5:Y:S01]  /*01b0*/  LDG.E.64 R4, desc[UR4][R4.64] ;  /* 0x0000000404047981 */ /* 0x000f62000c1e1b00 */
[----:B---3--:R-:W-:-:S06]  /*01c0*/  IMAD.WIDE R2, R19, 0x4, R2 ;  /* 0x0000000413027825 */ /* 0x008fcc00078e0202 */
[----:B------:R-:W3:Y:S01]  /*01d0*/  LDG.E.EL.64 R2, desc[UR4][R2.64] ;  /* 0x0000000402027981 */ /* 0x000ee2000c2e1b00 */
[----:B------:R-:W-:-:S04]  /*01e0*/  IMAD.WIDE R20, R19, 0x4, R10 ;  /* 0x0000000413147825 */ /* 0x000fc800078e020a */
[C---:B------:R-:W-:Y:S02]  /*01f0*/  IMAD.WIDE R22, R19.reuse, 0x4, R14 ;  /* 0x0000000413167825 */ /* 0x040fe400078e020e */
[----:B------:R-:W3:Y:S02]  /*0200*/  LDG.E.EL.64 R14, desc[UR4][R20.64] ;  /* 0x00000004140e7981 */ /* 0x000ee4000c2e1b00 */
[----:B------:R-:W-:Y:S02]  /*0210*/  IMAD.WIDE R10, R19, 0x4, R12 ;  /* 0x00000004130a7825 */ /* 0x000fe400078e020c */
[----:B------:R0:W3:Y:S04]  /*0220*/  LDG.E.EL.64 R12, desc[UR4][R22.64] ;  /* 0x00000004160c7981 */ /* 0x0000e8000c2e1b00 */
[----:B------:R-:W3:Y:S01]  /*0230*/  LDG.E.EL.64 R10, desc[UR4][R10.64] ;  /* 0x000000040a0a7981 */ /* 0x000ee2000c2e1b00 */
[----:B0-----:R-:W-:Y:S01]  /*0240*/  HFMA2.MMA R22, -RZ, RZ, 1.625, 0 ;  /* 0x3e800000ff167435 */ /* 0x001fe200000001ff */
[----:B--2---:R-:W-:Y:S01]  /*0250*/  FADD R18, R16, 9.9999997473787516356e-06 ;  /* 0x3727c5ac10127421 */ /* 0x004fe20000000000 */
[----:B------:R-:W-:-:S03]  /*0260*/  FADD R17, R17, 9.9999997473787516356e-06 ;  /* 0x3727c5ac11117421 */ /* 0x000fc60000000000 */
[----:B------:R-:W0:Y:S08]  /*0270*/  MUFU.SQRT R16, R18 ;  /* 0x0000001200107308 */ /* 0x000e300000002000 */
[----:B------:R-:W1:Y:S01]  /*0280*/  MUFU.SQRT R24, R17 ;  /* 0x0000001100187308 */ /* 0x000e620000002000 */
[C---:B0-----:R-:W-:Y:S02]  /*0290*/  FSETP.GT.AND P0, PT, R16.reuse, 8.50705917302346158658e+37, PT ;  /* 0x7e8000001000780b */ /* 0x041fe40003f04000 */
[----:B------:R-:W-:-:S02]  /*02a0*/  FSETP.GEU.AND P2, PT, R16, 1.175494350822287508e-38, PT ;  /* 0x008000001000780b */ /* 0x000fc40003f4e000 */
[C---:B-1----:R-:W-:Y:S02]  /*02b0*/  FSETP.GT.AND P1, PT, R24.reuse, 8.50705917302346158658e+37, PT ;  /* 0x7e8000001800780b */ /* 0x042fe40003f24000 */
[----:B------:R-:W-:-:S07]  /*02c0*/  FSETP.GEU.AND P3, PT, R24, 1.175494350822287508e-38, PT ;  /* 0x008000001800780b */ /* 0x000fce0003f6e000 */
[----:B------:R-:W-:-:S04]  /*02d0*/  @P0 FMUL R16, R16, 0.25 ;  /* 0x3e80000010100820 */ /* 0x000fc80000400000 */
[----:B------:R-:W-:Y:S01]  /*02e0*/  @!P2 FMUL R16, R16, 16777216 ;  /* 0x4b8000001010a820 */ /* 0x000fe20000400000 */
[----:B------:R-:W-:-:S04]  /*02f0*/  @P1 FMUL R24, R24, 0.25 ;  /* 0x3e80000018181820 */ /* 0x000fc80000400000 */
[----:B------:R-:W-:Y:S01]  /*0300*/  @!P3 FMUL R24, R24, 16777216 ;  /* 0x4b8000001818b820 */ /* 0x000fe20000400000 */
[----:B------:R-:W0:Y:S01]  /*0310*/  MUFU.RCP R16, R16 ;  /* 0x0000001000107308 */ /* 0x000e220000001000 */
[----:B----4-:R-:W-:Y:S01]  /*0320*/  FADD R18, R7, R9 ;  /* 0x0000000907127221 */ /* 0x010fe20000000000 */
[----:B------:R-:W-:Y:S01]  /*0330*/  FADD R19, R6, R8 ;  /* 0x0000000806137221 */ /* 0x000fe20000000000 */
[C---:B------:R-:W-:Y:S01]  /*0340*/  FSEL R23, R22.reuse, 1, P0 ;  /* 0x3f80000016177808 */ /* 0x040fe20000000000 */
[----:B------:R-:W1:Y:S04]  /*0350*/  LDC.64 R6, c[0x0][0x250] ;  /* 0x00009400ff067b82 */ /* 0x000e680000000a00 */
[----:B------:R-:W2:Y:S01]  /*0360*/  MUFU.RCP R17, R24 ;  /* 0x0000001800117308 */ /* 0x000ea20000001000 */
[----:B------:R-:W-:Y:S01]  /*0370*/  FSEL R22, R22, 1, P1 ;  /* 0x3f80000016167808 */ /* 0x000fe20000800000 */
[----:B-----5:R-:W-:Y:S01]  /*0380*/  FADD R20, R5, R18 ;  /* 0x0000001205147221 */ /* 0x020fe20000000000 */
[----:B------:R-:W-:Y:S01]  /*0390*/  FADD R21, R4, R19 ;  /* 0x0000001304157221 */ /* 0x000fe20000000000 */
[----:B------:R-:W4:Y:S01]  /*03a0*/  LDC.64 R8, c[0x0][0x258] ;  /* 0x00009600ff087b82 */ /* 0x000f220000000a00 */
[----:B------:R-:W-:Y:S01]  /*03b0*/  @!P2 FMUL R23, R23, 16777216 ;  /* 0x4b8000001717a820 */ /* 0x000fe20000400000 */
[----:B------:R-:W-:Y:S01]  /*03c0*/  @!P3 FMUL R22, R22, 16777216 ;  /* 0x4b8000001616b820 */ /* 0x000fe20000400000 */
[----:B---3--:R-:W-:-:S05]  /*03d0*/  FADD R3, -R3, R20 ;  /* 0x0000001403037221 */ /* 0x008fca0000000100 */
[----:B------:R-:W3:Y:S01]  /*03e0*/  LDC.64 R4, c[0x0][0x260] ;  /* 0x00009800ff047b82 */ /* 0x000ee20000000a00 */
[----:B------:R-:W-:Y:S01]  /*03f0*/  FADD R2, -R2, R21 ;  /* 0x0000001502027221 */ /* 0x000fe20000000100 */
[----:B0-----:R-:W-:Y:S01]  /*0400*/  FMUL R23, R16, R23 ;  /* 0x0000001710177220 */ /* 0x001fe20000400000 */
[----:B--2---:R-:W-:-:S03]  /*0410*/  FMUL R22, R17, R22 ;  /* 0x0000001611167220 */ /* 0x004fc60000400000 */
[----:B------:R-:W-:Y:S01]  /*0420*/  FMUL R23, R2, R23 ;  /* 0x0000001702177220 */ /* 0x000fe20000400000 */
[----:B------:R-:W-:-:S03]  /*0430*/  FMUL R22, R3, R22 ;  /* 0x0000001603167220 */ /* 0x000fc60000400000 */
[----:B------:R-:W-:Y:S01]  /*0440*/  FFMA R12, R14, R23, R12 ;  /* 0x000000170e0c7223 */ /* 0x000fe2000000000c */
[----:B------:R-:W-:-:S04]  /*0450*/  FFMA R13, R15, R22, R13 ;  /* 0x000000160f0d7223 */ /* 0x000fc8000000000d */
[----:B------:R-:W-:Y:S02]  /*0460*/  FSETP.GEU.AND P0, PT, R12, RZ, PT ;  /* 0x000000ff0c00720b */ /* 0x000fe40003f0e000 */
[C---:B------:R-:W-:Y:S01]  /*0470*/  FSETP.GEU.AND P1, PT, R13.reuse, RZ, PT ;  /* 0x000000ff0d00720b */ /* 0x040fe20003f2e000 */
[----:B-1----:R-:W-:Y:S01]  /*0480*/  IMAD.WIDE R6, R0, 0x4, R6 ;  /* 0x0000000400067825 */ /* 0x002fe200078e0206 */
[----:B------:R-:W-:Y:S02]  /*0490*/  FSEL R12, R12, RZ, P0 ;  /* 0x000000ff0c0c7208 */ /* 0x000fe40000000000 */
[----:B------:R-:W-:Y:S01]  /*04a0*/  FSEL R13, R13, RZ, P1 ;  /* 0x000000ff0d0d7208 */ /* 0x000fe20000800000 */
[----:B----4-:R-:W-:-:S04]  /*04b0*/  IMAD.WIDE R8, R0, 0x4, R8 ;  /* 0x0000000400087825 */ /* 0x010fc800078e0208 */
[----:B------:R-:W-:Y:S01]  /*04c0*/  FADD R10, -R10, R19 ;  /* 0x000000130a0a7221 */ /* 0x000fe20000000100 */
[----:B------:R-:W-:Y:S01]  /*04d0*/  FADD R11, -R11, R18 ;  /* 0x000000120b0b7221 */ /* 0x000fe20000000100 */
[----:B---3--:R-:W-:Y:S01]  /*04e0*/  IMAD.WIDE R4, R0, 0x4, R4 ;  /* 0x0000000400047825 */ /* 0x008fe200078e0204 */
[----:B------:R-:W-:Y:S04]  /*04f0*/  STG.E.64 desc[UR4][R6.64], R12 ;  /* 0x0000000c06007986 */ /* 0x000fe8000c101b04 */
[----:B------:R-:W-:Y:S04]  /*0500*/  STG.E.64 desc[UR4][R8.64], R2 ;  /* 0x0000000208007986 */ /* 0x000fe8000c101b04 */
[----:B------:R-:W-:Y:S01]  /*0510*/  STG.E.64 desc[UR4][R4.64], R10 ;  /* 0x0000000a04007986 */ /* 0x000fe2000c101b04 */
[----:B------:R-:W-:Y:S05]  /*0520*/  EXIT ;  /* 0x000000000000794d */ /* 0x000fea0003800000 */
.L_x_0:
[----:B------:R-:W-:-:S00]  /*0530*/  BRA `(.L_x_0) ;  /* 0xfffffffc00fc7947 */ /* 0x000fc0000383ffff */
[----:B------:R-:W-:-:S00]  /*0540*/  NOP ;  /* 0x0000000000007918 */ /* 0x000fc00000000000 */
        /* <DEDUP_REMOVED lines=11> */
.L_x_1:


//--------------------- .nv.global.init           --------------------------
	.section	.nv.global.init,"aw",@progbits
.nv.global.init:
	.type		_$_str,@object
	.size		_$_str,(_$_str_$_2 - _$_str)
_$_str:
        /*0000*/ 	.byte	0x5f, 0x5f, 0x43, 0x55, 0x44, 0x41, 0x5f, 0x46, 0x54, 0x5a, 0x00
	.type		_$_str_$_2,@object
	.size		_$_str_$_2,(.L_1 - _$_str_$_2)
_$_str_$_2:
        /*000b*/ 	.byte	0x5f, 0x5f, 0x43, 0x55, 0x44, 0x41, 0x5f, 0x50, 0x52, 0x45, 0x43, 0x5f, 0x53, 0x51, 0x52, 0x54
        /*001b*/ 	.byte	0x00
.L_1:


//--------------------- .nv.constant0.triton_poi_fused__native_batch_norm_legit_no_training_add_native_batch_norm_backward_relu_14 --------------------------
	.section	.nv.constant0.triton_poi_fused__native_batch_norm_legit_no_training_add_native_batch_norm_backward_relu_14,"a",@progbits
	.sectionflags	@""
	.align	4
.nv.constant0.triton_poi_fused__native_batch_norm_legit_no_training_add_native_batch_norm_backward_relu_14:
	.zero		620
